	.headerflags	@"EF_CUDA_TEXMODE_UNIFIED EF_CUDA_64BIT_ADDRESS EF_CUDA_ACCELERATORS EF_CUDA_SM90 EF_CUDA_VIRTUAL_SM(EF_CUDA_SM90)"
	.elftype	@"ET_EXEC"


//--------------------- .nv.info                  --------------------------
	.section	.nv.info,"",@"SHT_CUDA_INFO"
	.align	4


	//----- nvinfo : EIATTR_REGCOUNT
	.align		4
        /*0000*/ 	.byte	0x04, 0x2f
        /*0002*/ 	.short	(.L_3 - .L_2)
	.align		4
.L_2:
        /*0004*/ 	.word	index@(triton_per_fused_add_div_exp_mul_sqrt_sum_0)
        /*0008*/ 	.word	0x00000012


	//----- nvinfo : EIATTR_MIN_STACK_SIZE
	.align		4
.L_3:
        /*000c*/ 	.byte	0x04, 0x12
        /*000e*/ 	.short	(.L_5 - .L_4)
	.align		4
.L_4:
        /*0010*/ 	.word	index@(triton_per_fused_add_div_exp_mul_sqrt_sum_0)
        /*0014*/ 	.word	0x00000000


	//----- nvinfo : EIATTR_FRAME_SIZE
	.align		4
.L_5:
        /*0018*/ 	.byte	0x04, 0x11
        /*001a*/ 	.short	(.L_7 - .L_6)
	.align		4
.L_6:
        /*001c*/ 	.word	index@(triton_per_fused_add_div_exp_mul_sqrt_sum_0)
        /*0020*/ 	.word	0x00000000


	//----- nvinfo : EIATTR_MIN_STACK_SIZE
	.align		4
.L_7:
        /*0024*/ 	.byte	0x04, 0x12
        /*0026*/ 	.short	(.L_9 - .L_8)
	.align		4
.L_8:
        /*0028*/ 	.word	index@(triton_per_fused_add_div_exp_mul_sqrt_sum_0)
        /*002c*/ 	.word	0x00000000
.L_9:


//--------------------- .nv.info.triton_per_fused_add_div_exp_mul_sqrt_sum_0 --------------------------
	.section	.nv.info.triton_per_fused_add_div_exp_mul_sqrt_sum_0,"",@"SHT_CUDA_INFO"
	.sectionflags	@""
	.align	4


	//----- nvinfo : EIATTR_CUDA_API_VERSION
	.align		4
        /*0000*/ 	.byte	0x04, 0x37
        /*0002*/ 	.short	(.L_11 - .L_10)
.L_10:
        /*0004*/ 	.word	0x0000007c


	//----- nvinfo : EIATTR_KPARAM_INFO
	.align		4
.L_11:
        /*0008*/ 	.byte	0x04, 0x17
        /*000a*/ 	.short	(.L_13 - .L_12)
.L_12:
        /*000c*/ 	.word	0x00000000
        /*0010*/ 	.short	0x0005
        /*0012*/ 	.short	0x0024
        /*0014*/ 	.byte	0x00, 0xf0, 0x11, 0x00


	//----- nvinfo : EIATTR_KPARAM_INFO
	.align		4
.L_13:
        /*0018*/ 	.byte	0x04, 0x17
        /*001a*/ 	.short	(.L_15 - .L_14)
.L_14:
        /*001c*/ 	.word	0x00000000
        /*0020*/ 	.short	0x0004
        /*0022*/ 	.short	0x0020
        /*0024*/ 	.byte	0x00, 0xf0, 0x11, 0x00


	//----- nvinfo : EIATTR_KPARAM_INFO
	.align		4
.L_15:
        /*0028*/ 	.byte	0x04, 0x17
        /*002a*/ 	.short	(.L_17 - .L_16)
.L_16:
        /*002c*/ 	.word	0x00000000
        /*0030*/ 	.short	0x0003
        /*0032*/ 	.short	0x0018
        /*0034*/ 	.byte	0x00, 0xf4, 0x21, 0x00


	//----- nvinfo : EIATTR_KPARAM_INFO
	.align		4
.L_17:
        /*0038*/ 	.byte	0x04, 0x17
        /*003a*/ 	.short	(.L_19 - .L_18)
.L_18:
        /*003c*/ 	.word	0x00000000
        /*0040*/ 	.short	0x0002
        /*0042*/ 	.short	0x0010
        /*0044*/ 	.byte	0x00, 0xf4, 0x21, 0x00


	//----- nvinfo : EIATTR_KPARAM_INFO
	.align		4
.L_19:
        /*0048*/ 	.byte	0x04, 0x17
        /*004a*/ 	.short	(.L_21 - .L_20)
.L_20:
        /*004c*/ 	.word	0x00000000
        /*0050*/ 	.short	0x0001
        /*0052*/ 	.short	0x0008
        /*0054*/ 	.byte	0x00, 0xf4, 0x21, 0x00


	//----- nvinfo : EIATTR_KPARAM_INFO
	.align		4
.L_21:
        /*0058*/ 	.byte	0x04, 0x17
        /*005a*/ 	.short	(.L_23 - .L_22)
.L_22:
        /*005c*/ 	.word	0x00000000
        /*0060*/ 	.short	0x0000
        /*0062*/ 	.short	0x0000
        /*0064*/ 	.byte	0x00, 0xf4, 0x21, 0x00


	//----- nvinfo : EIATTR_SPARSE_MMA_MASK
	.align		4
.L_23:
        /*0068*/ 	.byte	0x03, 0x50
        /*006a*/ 	.short	0x0000


	//----- nvinfo : EIATTR_MAXREG_COUNT
	.align		4
        /*006c*/ 	.byte	0x03, 0x1b
        /*006e*/ 	.short	0x00ff


	//----- nvinfo : EIATTR_COOP_GROUP_MASK_REGIDS
	.align		4
        /*0070*/ 	.byte	0x04, 0x29
        /*0072*/ 	.short	(.L_25 - .L_24)


	//   ....[0]....
.L_24:
        /*0074*/ 	.word	0xffffffff


	//   ....[1]....
        /*0078*/ 	.word	0xffffffff


	//   ....[2]....
        /*007c*/ 	.word	0xffffffff


	//   ....[3]....
        /*0080*/ 	.word	0xffffffff


	//   ....[4]....
        /*0084*/ 	.word	0xffffffff


	//   ....[5]....
        /*0088*/ 	.word	0xffffffff


	//----- nvinfo : EIATTR_COOP_GROUP_INSTR_OFFSETS
	.align		4
.L_25:
        /*008c*/ 	.byte	0x04, 0x28
        /*008e*/ 	.short	(.L_27 - .L_26)


	//   ....[0]....
.L_26:
        /*0090*/ 	.word	0x00000190


	//   ....[1]....
        /*0094*/ 	.word	0x000001d0


	//   ....[2]....
        /*0098*/ 	.word	0x00000200


	//   ....[3]....
        /*009c*/ 	.word	0x00000230


	//   ....[4]....
        /*00a0*/ 	.word	0x00000280


	//   ....[5]....
        /*00a4*/ 	.word	0x00000310


	//----- nvinfo : EIATTR_EXIT_INSTR_OFFSETS
	.align		4
.L_27:
        /*00a8*/ 	.byte	0x04, 0x1c
        /*00aa*/ 	.short	(.L_29 - .L_28)


	//   ....[0]....
.L_28:
        /*00ac*/ 	.word	0x00000430


	//   ....[1]....
        /*00b0*/ 	.word	0x00000450


	//----- nvinfo : EIATTR_REQNTID
	.align		4
.L_29:
        /*00b4*/ 	.byte	0x04, 0x10
        /*00b6*/ 	.short	(.L_31 - .L_30)
.L_30:
        /*00b8*/ 	.word	0x00000040
        /*00bc*/ 	.word	0x00000001
        /*00c0*/ 	.word	0x00000001


	//----- nvinfo : EIATTR_CBANK_PARAM_SIZE
	.align		4
.L_31:
        /*00c4*/ 	.byte	0x03, 0x19
        /*00c6*/ 	.short	0x0028


	//----- nvinfo : EIATTR_PARAM_CBANK
	.align		4
        /*00c8*/ 	.byte	0x04, 0x0a
        /*00ca*/ 	.short	(.L_33 - .L_32)
	.align		4
.L_32:
        /*00cc*/ 	.word	index@(.nv.constant0.triton_per_fused_add_div_exp_mul_sqrt_sum_0)
        /*00d0*/ 	.short	0x0210
        /*00d2*/ 	.short	0x0028


	//----- nvinfo : EIATTR_SW_WAR
	.align		4
.L_33:
        /*00d4*/ 	.byte	0x04, 0x36
        /*00d6*/ 	.short	(.L_35 - .L_34)
.L_34:
        /*00d8*/ 	.word	0x00000008
.L_35:


//--------------------- .nv.callgraph             --------------------------
	.section	.nv.callgraph,"",@"SHT_CUDA_CALLGRAPH"
	.align	4
	.sectionentsize	8
	.align		4
        /*0000*/ 	.word	0x00000000
	.align		4
        /*0004*/ 	.word	0xffffffff
	.align		4
        /*0008*/ 	.word	0x00000000
	.align		4
        /*000c*/ 	.word	0xfffffffe
	.align		4
        /*0010*/ 	.word	0x00000000
	.align		4
        /*0014*/ 	.word	0xfffffffd
	.align		4
        /*0018*/ 	.word	0x00000000
	.align		4
        /*001c*/ 	.word	0xfffffffc


//--------------------- .nv.constant4             --------------------------
	.section	.nv.constant4,"a",@progbits
	.align	8
	.align		8
.nv.constant4:
        /*0000*/ 	.dword	_$_str
	.align		8
        /*0008*/ 	.dword	_$_str_$_2


//--------------------- .text.triton_per_fused_add_div_exp_mul_sqrt_sum_0 --------------------------
	.section	.text.triton_per_fused_add_div_exp_mul_sqrt_sum_0,"ax",@progbits
	.sectionflags	@"SHF_BARRIERS=1"
	.align	128
        .global         triton_per_fused_add_div_exp_mul_sqrt_sum_0
        .type           triton_per_fused_add_div_exp_mul_sqrt_sum_0,@function
        .size           triton_per_fused_add_div_exp_mul_sqrt_sum_0,(.L_x_1 - triton_per_fused_add_div_exp_mul_sqrt_sum_0)
        .other          triton_per_fused_add_div_exp_mul_sqrt_sum_0,@"STO_CUDA_ENTRY STV_DEFAULT"
triton_per_fused_add_div_exp_mul_sqrt_sum_0:
.text.triton_per_fused_add_div_exp_mul_sqrt_sum_0:
[----:B------:R-:W0:Y:S02]  /*0000*/  LDC R1, c[0x0][0x28] ;  /* 0x00000a00ff017b82 */ /* 0x000e240000000800 */
[----:B------:R-:W1:Y:S01]  /*0010*/  S2R R14, SR_TID.X ;  /* 0x00000000000e7919 */ /* 0x000e620000002100 */
[----:B------:R-:W2:Y:S01]  /*0020*/  LDC.64 R8, c[0x0][0x218] ;  /* 0x00008600ff087b82 */ /* 0x000ea20000000a00 */
[----:B------:R-:W-:Y:S01]  /*0030*/  HFMA2.MMA R6, -RZ, RZ, 0, 0 ;  /* 0x00000000ff067435 */ /* 0x000fe200000001ff */
[----:B------:R-:W-:Y:S01]  /*0040*/  ULDC.64 UR6, c[0x0][0x208] ;  /* 0x0000820000067ab9 */ /* 0x000fe20000000a00 */
[----:B------:R-:W3:Y:S05]  /*0050*/  S2R R2, SR_CTAID.X ;  /* 0x0000000000027919 */ /* 0x000eea0000002500 */
[----:B------:R-:W4:Y:S01]  /*0060*/  LDC.64 R10, c[0x0][0x220] ;  /* 0x00008800ff0a7b82 */ /* 0x000f220000000a00 */
[----:B-1----:R-:W-:-:S02]  /*0070*/  LOP3.LUT R3, R14, 0x3f, RZ, 0xc0, !PT ;  /* 0x0000003f0e037812 */ /* 0x002fc400078ec0ff */
[C---:B---3--:R-:W-:Y:S02]  /*0080*/  ISETP.GE.AND P1, PT, R2.reuse, 0x4, PT ;  /* 0x000000040200780c */ /* 0x048fe40003f26270 */
[----:B------:R-:W-:-:S05]  /*0090*/  LEA R0, R2, R3, 0x6 ;  /* 0x0000000302007211 */ /* 0x000fca00078e30ff */
[----:B--2---:R-:W-:-:S06]  /*00a0*/  IMAD.WIDE R8, R0, 0x4, R8 ;  /* 0x0000000400087825 */ /* 0x004fcc00078e0208 */
[----:B------:R-:W2:Y:S01]  /*00b0*/  @!P1 LDG.E R6, desc[UR6][R8.64] ;  /* 0x0000000608069981 */ /* 0x000ea2000c1e1900 */
[----:B------:R-:W-:Y:S01]  /*00c0*/  MOV R5, RZ ;  /* 0x000000ff00057202 */ /* 0x000fe20000000f00 */
[----:B----4-:R-:W-:-:S05]  /*00d0*/  IMAD.WIDE R10, R2, 0x4, R10 ;  /* 0x00000004020a7825 */ /* 0x010fca00078e020a */
[----:B------:R-:W3:Y:S01]  /*00e0*/  @!P1 LDG.E.EL R5, desc[UR6][R10.64] ;  /* 0x000000060a059981 */ /* 0x000ee2000c2e1900 */
[----:B------:R-:W1:Y:S01]  /*00f0*/  S2UR UR5, SR_CgaCtaId ;  /* 0x00000000000579c3 */ /* 0x000e620000008800 */
[C---:B------:R-:W-:Y:S01]  /*0100*/  LOP3.LUT P0, RZ, R14.reuse, 0x1f, RZ, 0xc0, !PT ;  /* 0x0000001f0eff7812 */ /* 0x040fe2000780c0ff */
[----:B------:R-:W-:Y:S01]  /*0110*/  UMOV UR4, 0x400 ;  /* 0x0000040000047882 */ /* 0x000fe20000000000 */
[----:B------:R-:W-:Y:S01]  /*0120*/  ISETP.GE.AND P2, PT, R14, 0x2, PT ;  /* 0x000000020e00780c */ /* 0x000fe20003f46270 */
[----:B-1----:R-:W-:Y:S01]  /*0130*/  UPRMT UR4, UR5, 0x654, UR4 ;  /* 0x0000065405047896 */ /* 0x002fe20008000004 */
[----:B--2---:R-:W-:-:S05]  /*0140*/  SEL R6, R6, RZ, !P1 ;  /* 0x000000ff06067207 */ /* 0x004fca0004800000 */
[----:B------:R-:W-:Y:S01]  /*0150*/  FMUL R7, R6, R6 ;  /* 0x0000000606077220 */ /* 0x000fe20000400000 */
[----:B---3--:R-:W-:-:S04]  /*0160*/  FMUL R11, R5, 1.4426950216293334961 ;  /* 0x3fb8aa3b050b7820 */ /* 0x008fc80000400000 */
[----:B------:R-:W-:Y:S02]  /*0170*/  FSEL R7, R7, RZ, !P1 ;  /* 0x000000ff07077208 */ /* 0x000fe40004800000 */
[----:B------:R-:W-:-:S03]  /*0180*/  FSETP.GEU.AND P3, PT, R11, -126, PT ;  /* 0xc2fc00000b00780b */ /* 0x000fc60003f6e000 */
[----:B------:R-:W1:Y:S10]  /*0190*/  SHFL.BFLY PT, R12, R7, 0x10, 0x1f ;  /* 0x0e001f00070c7f89 */ /* 0x000e7400000e0000 */
[----:B------:R-:W-:Y:S01]  /*01a0*/  @!P3 FMUL R11, R11, 0.5 ;  /* 0x3f0000000b0bb820 */ /* 0x000fe20000400000 */
[----:B-1----:R-:W-:Y:S01]  /*01b0*/  FADD R12, R7, R12 ;  /* 0x0000000c070c7221 */ /* 0x002fe20000000000 */
[----:B------:R-:W-:-:S04]  /*01c0*/  SHF.R.U32.HI R7, RZ, 0x3, R14 ;  /* 0x00000003ff077819 */ /* 0x000fc8000001160e */
[----:B------:R-:W1:Y:S01]  /*01d0*/  SHFL.BFLY PT, R13, R12, 0x8, 0x1f ;  /* 0x0d001f000c0d7f89 */ /* 0x000e6200000e0000 */
[----:B------:R-:W-:Y:S01]  /*01e0*/  LOP3.LUT R7, R7, 0x4, RZ, 0xc0, !PT ;  /* 0x0000000407077812 */ /* 0x000fe200078ec0ff */
[----:B-1----:R-:W-:-:S05]  /*01f0*/  FADD R13, R12, R13 ;  /* 0x0000000d0c0d7221 */ /* 0x002fca0000000000 */
[----:B------:R-:W1:Y:S02]  /*0200*/  SHFL.BFLY PT, R8, R13, 0x4, 0x1f ;  /* 0x0c801f000d087f89 */ /* 0x000e6400000e0000 */
[----:B-1----:R-:W-:Y:S02]  /*0210*/  FADD R8, R13, R8 ;  /* 0x000000080d087221 */ /* 0x002fe40000000000 */
[----:B------:R-:W1:Y:S03]  /*0220*/  MUFU.EX2 R13, R11 ;  /* 0x0000000b000d7308 */ /* 0x000e660000000800 */
[----:B------:R-:W2:Y:S01]  /*0230*/  SHFL.BFLY PT, R9, R8, 0x2, 0x1f ;  /* 0x0c401f0008097f89 */ /* 0x000ea200000e0000 */
[----:B-1----:R-:W-:-:S04]  /*0240*/  @!P3 FMUL R13, R13, R13 ;  /* 0x0000000d0d0db220 */ /* 0x002fc80000400000 */
[----:B------:R-:W-:Y:S01]  /*0250*/  FMUL R6, R6, R13 ;  /* 0x0000000d06067220 */ /* 0x000fe20000400000 */
[----:B--2---:R-:W-:Y:S01]  /*0260*/  FADD R9, R8, R9 ;  /* 0x0000000908097221 */ /* 0x004fe20000000000 */
[----:B------:R-:W-:-:S04]  /*0270*/  LEA R8, R14, UR4, 0x2 ;  /* 0x000000040e087c11 */ /* 0x000fc8000f8e10ff */
[----:B------:R-:W1:Y:S02]  /*0280*/  SHFL.BFLY PT, R10, R9, 0x1, 0x1f ;  /* 0x0c201f00090a7f89 */ /* 0x000e6400000e0000 */
[----:B-1----:R-:W-:Y:S01]  /*0290*/  FADD R12, R9, R10 ;  /* 0x0000000a090c7221 */ /* 0x002fe20000000000 */
[----:B------:R-:W-:-:S04]  /*02a0*/  LOP3.LUT R10, R14, 0x1, RZ, 0xc0, !PT ;  /* 0x000000010e0a7812 */ /* 0x000fc800078ec0ff */
[----:B------:R-:W-:Y:S01]  /*02b0*/  @!P0 STS [R7+UR4], R12 ;  /* 0x0000000c07008988 */ /* 0x000fe20008000804 */
[----:B------:R-:W-:Y:S01]  /*02c0*/  BAR.SYNC.DEFER_BLOCKING 0x0 ;  /* 0x0000000000007b1d */ /* 0x000fe20000010000 */
[----:B------:R-:W-:-:S04]  /*02d0*/  ISETP.NE.U32.AND P0, PT, R10, 0x1, PT ;  /* 0x000000010a00780c */ /* 0x000fc80003f05070 */
[----:B------:R-:W-:Y:S01]  /*02e0*/  ISETP.LT.AND P0, PT, R14, 0x2, P0 ;  /* 0x000000020e00780c */ /* 0x000fe20000701270 */
[----:B------:R-:W1:Y:S01]  /*02f0*/  @!P2 LDS R4, [R8] ;  /* 0x000000000804a984 */ /* 0x000e620000000800 */
[----:B------:R-:W-:-:S03]  /*0300*/  ISETP.EQ.AND P2, PT, R3, RZ, !P1 ;  /* 0x000000ff0300720c */ /* 0x000fc60004f42270 */
[----:B-1----:R-:W1:Y:S02]  /*0310*/  SHFL.BFLY PT, R9, R4, 0x1, 0x1f ;  /* 0x0c201f0004097f89 */ /* 0x002e6400000e0000 */
[----:B-1----:R-:W-:Y:S02]  /*0320*/  FADD R9, R4, R9 ;  /* 0x0000000904097221 */ /* 0x002fe40000000000 */
[----:B------:R-:W1:Y:S04]  /*0330*/  LDC.64 R4, c[0x0][0x210] ;  /* 0x00008400ff047b82 */ /* 0x000e680000000a00 */
[----:B------:R2:W-:Y:S04]  /*0340*/  @P0 STS [R8], R9 ;  /* 0x0000000908000388 */ /* 0x0005e80000000800 */
[----:B------:R-:W-:Y:S08]  /*0350*/  BAR.SYNC.DEFER_BLOCKING 0x0 ;  /* 0x0000000000007b1d */ /* 0x000ff00000010000 */
[----:B--2---:R-:W2:Y:S01]  /*0360*/  LDC.64 R8, c[0x0][0x228] ;  /* 0x00008a00ff087b82 */ /* 0x004ea20000000a00 */
[----:B-1----:R-:W-:Y:S01]  /*0370*/  IMAD.WIDE R2, R2, 0x4, R4 ;  /* 0x0000000402027825 */ /* 0x002fe200078e0204 */
[----:B------:R-:W1:Y:S03]  /*0380*/  LDS R10, [UR4] ;  /* 0x00000004ff0a7984 */ /* 0x000e660008000800 */
[----:B--2---:R-:W-:Y:S01]  /*0390*/  IMAD.WIDE R4, R0, 0x4, R8 ;  /* 0x0000000400047825 */ /* 0x004fe200078e0208 */
[----:B-1----:R-:W1:Y:S02]  /*03a0*/  MUFU.SQRT R7, R10 ;  /* 0x0000000a00077308 */ /* 0x002e640000002000 */
[----:B------:R-:W-:Y:S01]  /*03b0*/  BAR.SYNC.DEFER_BLOCKING 0x0 ;  /* 0x0000000000007b1d */ /* 0x000fe20000010000 */
[----:B-1----:R-:W-:-:S05]  /*03c0*/  FADD R12, R7, 9.9999997473787516356e-06 ;  /* 0x3727c5ac070c7421 */ /* 0x002fca0000000000 */
[----:B------:R-:W-:Y:S01]  /*03d0*/  FSETP.GT.AND P0, PT, R12, 8.50705917302346158658e+37, PT ;  /* 0x7e8000000c00780b */ /* 0x000fe20003f04000 */
[----:B------:R1:W-:-:S12]  /*03e0*/  @P2 STG.E desc[UR6][R2.64], R7 ;  /* 0x0000000702002986 */ /* 0x0003d8000c101906 */
[----:B------:R-:W-:Y:S01]  /*03f0*/  @P0 FMUL R12, R12, 0.25 ;  /* 0x3e8000000c0c0820 */ /* 0x000fe20000400000 */
[----:B------:R-:W-:-:S03]  /*0400*/  @P0 FMUL R6, R6, 0.25 ;  /* 0x3e80000006060820 */ /* 0x000fc60000400000 */
[----:B------:R-:W2:Y:S02]  /*0410*/  MUFU.RCP R15, R12 ;  /* 0x0000000c000f7308 */ /* 0x000ea40000001000 */
[----:B--2---:R-:W-:Y:S01]  /*0420*/  FMUL R15, R15, R6 ;  /* 0x000000060f0f7220 */ /* 0x004fe20000400000 */
[----:B-1----:R-:W-:Y:S06]  /*0430*/  @P1 EXIT ;  /* 0x000000000000194d */ /* 0x002fec0003800000 */
[----:B------:R-:W-:Y:S01]  /*0440*/  STG.E desc[UR6][R4.64], R15 ;  /* 0x0000000f04007986 */ /* 0x000fe2000c101906 */
[----:B------:R-:W-:Y:S05]  /*0450*/  EXIT ;  /* 0x000000000000794d */ /* 0x000fea0003800000 */
.L_x_0:
[----:B------:R-:W-:-:S00]  /*0460*/  BRA `(.L_x_0) ;  /* 0xfffffffc00fc7947 */ /* 0x000fc0000383ffff */
[----:B------:R-:W-:-:S00]  /*0470*/  NOP ;  /* 0x0000000000007918 */ /* 0x000fc00000000000 */
        /* <DEDUP_REMOVED lines=8> */
.L_x_1:


//--------------------- .nv.global.init           --------------------------
	.section	.nv.global.init,"aw",@progbits
.nv.global.init:
	.type		_$_str,@object
	.size		_$_str,(_$_str_$_2 - _$_str)
_$_str:
        /*0000*/ 	.byte	0x5f, 0x5f, 0x43, 0x55, 0x44, 0x41, 0x5f, 0x46, 0x54, 0x5a, 0x00
	.type		_$_str_$_2,@object
	.size		_$_str_$_2,(.L_1 - _$_str_$_2)
_$_str_$_2:
        /*000b*/ 	.byte	0x5f, 0x5f, 0x43, 0x55, 0x44, 0x41, 0x5f, 0x50, 0x52, 0x45, 0x43, 0x5f, 0x53, 0x51, 0x52, 0x54
        /*001b*/ 	.byte	0x00
.L_1:


//--------------------- .nv.shared.triton_per_fused_add_div_exp_mul_sqrt_sum_0 --------------------------
	.section	.nv.shared.triton_per_fused_add_div_exp_mul_sqrt_sum_0,"aw",@nobits
	.sectionflags	@""
	.align	16
	.zero		1024


//--------------------- .nv.constant0.triton_per_fused_add_div_exp_mul_sqrt_sum_0 --------------------------
	.section	.nv.constant0.triton_per_fused_add_div_exp_mul_sqrt_sum_0,"a",@progbits
	.sectionflags	@""
	.align	4
.nv.constant0.triton_per_fused_add_div_exp_mul_sqrt_sum_0:
	.zero		568
